	.headerflags	@"EF_CUDA_TEXMODE_UNIFIED EF_CUDA_64BIT_ADDRESS EF_CUDA_ACCELERATORS EF_CUDA_SM90 EF_CUDA_VIRTUAL_SM(EF_CUDA_SM90)"
	.elftype	@"ET_EXEC"


//--------------------- .nv.info                  --------------------------
	.section	.nv.info,"",@"SHT_CUDA_INFO"
	.align	4


	//----- nvinfo : EIATTR_REGCOUNT
	.align		4
        /*0000*/ 	.byte	0x04, 0x2f
        /*0002*/ 	.short	(.L_3 - .L_2)
	.align		4
.L_2:
        /*0004*/ 	.word	index@(triton_poi_fused_add_clamp_exp_mul_sqrt_sub_28)
        /*0008*/ 	.word	0x0000000e


	//----- nvinfo : EIATTR_MIN_STACK_SIZE
	.align		4
.L_3:
        /*000c*/ 	.byte	0x04, 0x12
        /*000e*/ 	.short	(.L_5 - .L_4)
	.align		4
.L_4:
        /*0010*/ 	.word	index@(triton_poi_fused_add_clamp_exp_mul_sqrt_sub_28)
        /*0014*/ 	.word	0x00000000


	//----- nvinfo : EIATTR_FRAME_SIZE
	.align		4
.L_5:
        /*0018*/ 	.byte	0x04, 0x11
        /*001a*/ 	.short	(.L_7 - .L_6)
	.align		4
.L_6:
        /*001c*/ 	.word	index@(triton_poi_fused_add_clamp_exp_mul_sqrt_sub_28)
        /*0020*/ 	.word	0x00000000


	//----- nvinfo : EIATTR_MIN_STACK_SIZE
	.align		4
.L_7:
        /*0024*/ 	.byte	0x04, 0x12
        /*0026*/ 	.short	(.L_9 - .L_8)
	.align		4
.L_8:
        /*0028*/ 	.word	index@(triton_poi_fused_add_clamp_exp_mul_sqrt_sub_28)
        /*002c*/ 	.word	0x00000000
.L_9:


//--------------------- .nv.info.triton_poi_fused_add_clamp_exp_mul_sqrt_sub_28 --------------------------
	.section	.nv.info.triton_poi_fused_add_clamp_exp_mul_sqrt_sub_28,"",@"SHT_CUDA_INFO"
	.sectionflags	@""
	.align	4


	//----- nvinfo : EIATTR_CUDA_API_VERSION
	.align		4
        /*0000*/ 	.byte	0x04, 0x37
        /*0002*/ 	.short	(.L_11 - .L_10)
.L_10:
        /*0004*/ 	.word	0x0000007c


	//----- nvinfo : EIATTR_KPARAM_INFO
	.align		4
.L_11:
        /*0008*/ 	.byte	0x04, 0x17
        /*000a*/ 	.short	(.L_13 - .L_12)
.L_12:
        /*000c*/ 	.word	0x00000000
        /*0010*/ 	.short	0x0003
        /*0012*/ 	.short	0x0018
        /*0014*/ 	.byte	0x00, 0xf0, 0x11, 0x00


	//----- nvinfo : EIATTR_KPARAM_INFO
	.align		4
.L_13:
        /*0018*/ 	.byte	0x04, 0x17
        /*001a*/ 	.short	(.L_15 - .L_14)
.L_14:
        /*001c*/ 	.word	0x00000000
        /*0020*/ 	.short	0x0002
        /*0022*/ 	.short	0x0010
        /*0024*/ 	.byte	0x00, 0xf4, 0x21, 0x00


	//----- nvinfo : EIATTR_KPARAM_INFO
	.align		4
.L_15:
        /*0028*/ 	.byte	0x04, 0x17
        /*002a*/ 	.short	(.L_17 - .L_16)
.L_16:
        /*002c*/ 	.word	0x00000000
        /*0030*/ 	.short	0x0001
        /*0032*/ 	.short	0x0008
        /*0034*/ 	.byte	0x00, 0xf4, 0x21, 0x00


	//----- nvinfo : EIATTR_KPARAM_INFO
	.align		4
.L_17:
        /*0038*/ 	.byte	0x04, 0x17
        /*003a*/ 	.short	(.L_19 - .L_18)
.L_18:
        /*003c*/ 	.word	0x00000000
        /*0040*/ 	.short	0x0000
        /*0042*/ 	.short	0x0000
        /*0044*/ 	.byte	0x00, 0xf4, 0x21, 0x00


	//----- nvinfo : EIATTR_SPARSE_MMA_MASK
	.align		4
.L_19:
        /*0048*/ 	.byte	0x03, 0x50
        /*004a*/ 	.short	0x0000


	//----- nvinfo : EIATTR_MAXREG_COUNT
	.align		4
        /*004c*/ 	.byte	0x03, 0x1b
        /*004e*/ 	.short	0x00ff


	//----- nvinfo : EIATTR_EXIT_INSTR_OFFSETS
	.align		4
        /*0050*/ 	.byte	0x04, 0x1c
        /*0052*/ 	.short	(.L_21 - .L_20)


	//   ....[0]....
.L_20:
        /*0054*/ 	.word	0x000001e0


	//----- nvinfo : EIATTR_REQNTID
	.align		4
.L_21:
        /*0058*/ 	.byte	0x04, 0x10
        /*005a*/ 	.short	(.L_23 - .L_22)
.L_22:
        /*005c*/ 	.word	0x00000100
        /*0060*/ 	.word	0x00000001
        /*0064*/ 	.word	0x00000001


	//----- nvinfo : EIATTR_CBANK_PARAM_SIZE
	.align		4
.L_23:
        /*0068*/ 	.byte	0x03, 0x19
        /*006a*/ 	.short	0x001c


	//----- nvinfo : EIATTR_PARAM_CBANK
	.align		4
        /*006c*/ 	.byte	0x04, 0x0a
        /*006e*/ 	.short	(.L_25 - .L_24)
	.align		4
.L_24:
        /*0070*/ 	.word	index@(.nv.constant0.triton_poi_fused_add_clamp_exp_mul_sqrt_sub_28)
        /*0074*/ 	.short	0x0210
        /*0076*/ 	.short	0x001c


	//----- nvinfo : EIATTR_SW_WAR
	.align		4
.L_25:
        /*0078*/ 	.byte	0x04, 0x36
        /*007a*/ 	.short	(.L_27 - .L_26)
.L_26:
        /*007c*/ 	.word	0x00000008
.L_27:


//--------------------- .nv.callgraph             --------------------------
	.section	.nv.callgraph,"",@"SHT_CUDA_CALLGRAPH"
	.align	4
	.sectionentsize	8
	.align		4
        /*0000*/ 	.word	0x00000000
	.align		4
        /*0004*/ 	.word	0xffffffff
	.align		4
        /*0008*/ 	.word	0x00000000
	.align		4
        /*000c*/ 	.word	0xfffffffe
	.align		4
        /*0010*/ 	.word	0x00000000
	.align		4
        /*0014*/ 	.word	0xfffffffd
	.align		4
        /*0018*/ 	.word	0x00000000
	.align		4
        /*001c*/ 	.word	0xfffffffc


//--------------------- .nv.constant4             --------------------------
	.section	.nv.constant4,"a",@progbits
	.align	8
	.align		8
.nv.constant4:
        /*0000*/ 	.dword	_$_str
	.align		8
        /*0008*/ 	.dword	_$_str_$_2


//--------------------- .text.triton_poi_fused_add_clamp_exp_mul_sqrt_sub_28 --------------------------
	.section	.text.triton_poi_fused_add_clamp_exp_mul_sqrt_sub_28,"ax",@progbits
	.align	128
        .global         triton_poi_fused_add_clamp_exp_mul_sqrt_sub_28
        .type           triton_poi_fused_add_clamp_exp_mul_sqrt_sub_28,@function
        .size           triton_poi_fused_add_clamp_exp_mul_sqrt_sub_28,(.L_x_1 - triton_poi_fused_add_clamp_exp_mul_sqrt_sub_28)
        .other          triton_poi_fused_add_clamp_exp_mul_sqrt_sub_28,@"STO_CUDA_ENTRY STV_DEFAULT"
triton_poi_fused_add_clamp_exp_mul_sqrt_sub_28:
.text.triton_poi_fused_add_clamp_exp_mul_sqrt_sub_28:
[----:B------:R-:W-:Y:S01]  /*0000*/  LDC R1, c[0x0][0x28] ;  /* 0x00000a00ff017b82 */ /* 0x000fe20000000800 */
[----:B------:R-:W1:Y:S07]  /*0010*/  S2R R0, SR_TID.X ;  /* 0x0000000000007919 */ /* 0x000e6e0000002100 */
[----:B------:R-:W2:Y:S01]  /*0020*/  LDC.64 R4, c[0x0][0x218] ;  /* 0x00008600ff047b82 */ /* 0x000ea20000000a00 */
[----:B------:R-:W-:Y:S01]  /*0030*/  ULDC.64 UR4, c[0x0][0x208] ;  /* 0x0000820000047ab9 */ /* 0x000fe20000000a00 */
[----:B------:R-:W3:Y:S06]  /*0040*/  S2R R9, SR_CTAID.X ;  /* 0x0000000000097919 */ /* 0x000eec0000002500 */
[----:B------:R-:W4:Y:S08]  /*0050*/  LDC.64 R2, c[0x0][0x210] ;  /* 0x00008400ff027b82 */ /* 0x000f300000000a00 */
[----:B------:R-:W5:Y:S01]  /*0060*/  LDC.64 R6, c[0x0][0x220] ;  /* 0x00008800ff067b82 */ /* 0x000f620000000a00 */
[----:B-1----:R-:W-:-:S04]  /*0070*/  SHF.L.U32 R0, R0, 0x1, RZ ;  /* 0x0000000100007819 */ /* 0x002fc800000006ff */
[----:B------:R-:W-:-:S04]  /*0080*/  LOP3.LUT R0, R0, 0x1fe, RZ, 0xc0, !PT ;  /* 0x000001fe00007812 */ /* 0x000fc800078ec0ff */
[----:B---3--:R-:W-:-:S05]  /*0090*/  LEA R9, R9, R0, 0x9 ;  /* 0x0000000009097211 */ /* 0x008fca00078e48ff */
[----:B--2---:R-:W-:-:S04]  /*00a0*/  IMAD.WIDE R4, R9, 0x4, R4 ;  /* 0x0000000409047825 */ /* 0x004fc800078e0204 */
[C---:B----4-:R-:W-:Y:S02]  /*00b0*/  IMAD.WIDE R2, R9.reuse, 0x4, R2 ;  /* 0x0000000409027825 */ /* 0x050fe400078e0202 */
[----:B------:R-:W2:Y:S02]  /*00c0*/  LDG.E.64 R4, desc[UR4][R4.64] ;  /* 0x0000000404047981 */ /* 0x000ea4000c1e1b00 */
[----:B-----5:R-:W-:Y:S02]  /*00d0*/  IMAD.WIDE R6, R9, 0x4, R6 ;  /* 0x0000000409067825 */ /* 0x020fe400078e0206 */
[----:B------:R-:W2:Y:S04]  /*00e0*/  LDG.E.64 R8, desc[UR4][R2.64] ;  /* 0x0000000402087981 */ /* 0x000ea8000c1e1b00 */
[----:B------:R-:W3:Y:S01]  /*00f0*/  LDG.E.64 R6, desc[UR4][R6.64] ;  /* 0x0000000406067981 */ /* 0x000ee2000c1e1b00 */
[----:B--2---:R-:W-:Y:S01]  /*0100*/  FADD R11, R8, R4 ;  /* 0x00000004080b7221 */ /* 0x004fe20000000000 */
[----:B------:R-:W-:-:S03]  /*0110*/  FADD R0, R9, R5 ;  /* 0x0000000509007221 */ /* 0x000fc60000000000 */
[----:B---3--:R-:W-:Y:S01]  /*0120*/  FFMA R11, R6, -2, R11 ;  /* 0xc0000000060b7823 */ /* 0x008fe2000000000b */
[----:B------:R-:W-:-:S04]  /*0130*/  FFMA R0, R7, -2, R0 ;  /* 0xc000000007007823 */ /* 0x000fc80000000000 */
[C---:B------:R-:W-:Y:S02]  /*0140*/  FSETP.GTU.AND P0, PT, R11.reuse, RZ, PT ;  /* 0x000000ff0b00720b */ /* 0x040fe40003f0c000 */
[C---:B------:R-:W-:Y:S02]  /*0150*/  FSETP.GTU.AND P1, PT, R0.reuse, RZ, PT ;  /* 0x000000ff0000720b */ /* 0x040fe40003f2c000 */
[----:B------:R-:W-:Y:S02]  /*0160*/  MOV R8, 0x377fffff ;  /* 0x377fffff00087802 */ /* 0x000fe40000000f00 */
[----:B------:R-:W-:Y:S02]  /*0170*/  FSEL R11, R11, RZ, P0 ;  /* 0x000000ff0b0b7208 */ /* 0x000fe40000000000 */
[----:B------:R-:W-:-:S03]  /*0180*/  FSEL R0, R0, RZ, P1 ;  /* 0x000000ff00007208 */ /* 0x000fc60000800000 */
[-C--:B------:R-:W-:Y:S02]  /*0190*/  FFMA R11, R11, R8.reuse, 9.9999997473787516356e-06 ;  /* 0x3727c5ac0b0b7423 */ /* 0x080fe40000000008 */
[----:B------:R-:W-:Y:S02]  /*01a0*/  FFMA R0, R0, R8, 9.9999997473787516356e-06 ;  /* 0x3727c5ac00007423 */ /* 0x000fe40000000008 */
[----:B------:R-:W-:Y:S08]  /*01b0*/  MUFU.SQRT R4, R11 ;  /* 0x0000000b00047308 */ /* 0x000ff00000002000 */
[----:B------:R-:W1:Y:S02]  /*01c0*/  MUFU.SQRT R5, R0 ;  /* 0x0000000000057308 */ /* 0x000e640000002000 */
[----:B-1----:R-:W-:Y:S01]  /*01d0*/  STG.E.64 desc[UR4][R2.64], R4 ;  /* 0x0000000402007986 */ /* 0x002fe2000c101b04 */
[----:B------:R-:W-:Y:S05]  /*01e0*/  EXIT ;  /* 0x000000000000794d */ /* 0x000fea0003800000 */
.L_x_0:
[----:B------:R-:W-:-:S00]  /*01f0*/  BRA `(.L_x_0) ;  /* 0xfffffffc00fc7947 */ /* 0x000fc0000383ffff */
[----:B------:R-:W-:-:S00]  /*0200*/  NOP ;  /* 0x0000000000007918 */ /* 0x000fc00000000000 */
[----:B------:R-:W-:-:S00]  /*0210*/  NOP ;  /* 0x0000000000007918 */ /* 0x000fc00000000000 */
[----:B------:R-:W-:-:S00]  /*0220*/  NOP ;  /* 0x0000000000007918 */ /* 0x000fc00000000000 */
[----:B------:R-:W-:-:S00]  /*0230*/  NOP ;  /* 0x0000000000007918 */ /* 0x000fc00000000000 */
[----:B------:R-:W-:-:S00]  /*0240*/  NOP ;  /* 0x0000000000007918 */ /* 0x000fc00000000000 */
[----:B------:R-:W-:-:S00]  /*0250*/  NOP ;  /* 0x0000000000007918 */ /* 0x000fc00000000000 */
[----:B------:R-:W-:-:S00]  /*0260*/  NOP ;  /* 0x0000000000007918 */ /* 0x000fc00000000000 */
[----:B------:R-:W-:-:S00]  /*0270*/  NOP ;  /* 0x0000000000007918 */ /* 0x000fc00000000000 */
.L_x_1:


//--------------------- .nv.global.init           --------------------------
	.section	.nv.global.init,"aw",@progbits
.nv.global.init:
	.type		_$_str,@object
	.size		_$_str,(_$_str_$_2 - _$_str)
_$_str:
        /*0000*/ 	.byte	0x5f, 0x5f, 0x43, 0x55, 0x44, 0x41, 0x5f, 0x46, 0x54, 0x5a, 0x00
	.type		_$_str_$_2,@object
	.size		_$_str_$_2,(.L_1 - _$_str_$_2)
_$_str_$_2:
        /*000b*/ 	.byte	0x5f, 0x5f, 0x43, 0x55, 0x44, 0x41, 0x5f, 0x50, 0x52, 0x45, 0x43, 0x5f, 0x53, 0x51, 0x52, 0x54
        /*001b*/ 	.byte	0x00
.L_1:


//--------------------- .nv.constant0.triton_poi_fused_add_clamp_exp_mul_sqrt_sub_28 --------------------------
	.section	.nv.constant0.triton_poi_fused_add_clamp_exp_mul_sqrt_sub_28,"a",@progbits
	.sectionflags	@""
	.align	4
.nv.constant0.triton_poi_fused_add_clamp_exp_mul_sqrt_sub_28:
	.zero		556
